//
// Generated by NVIDIA NVVM Compiler
//
// Compiler Build ID: CL-36424714
// Cuda compilation tools, release 13.0, V13.0.88
// Based on NVVM 20.0.0
//

.version 9.0
.target sm_100
.address_size 64

	// .globl	_Z14print_from_gpuv
.extern .func  (.param .b32 func_retval0) vprintf
(
	.param .b64 vprintf_param_0,
	.param .b64 vprintf_param_1
)
;
.global .align 1 .b8 $str[47] = {72, 101, 108, 108, 111, 32, 119, 111, 114, 108, 100, 33, 32, 102, 114, 111, 109, 32, 116, 104, 114, 101, 97, 100, 32, 91, 37, 100, 44, 32, 37, 100, 93, 32, 70, 114, 111, 109, 32, 100, 101, 118, 105, 99, 101, 10};

.visible .entry _Z14print_from_gpuv()
{
	.local .align 8 .b8 	__local_depot0[8];
	.reg .b64 	%SP;
	.reg .b64 	%SPL;
	.reg .b32 	%r<5>;
	.reg .b64 	%rd<5>;

	mov.u64 	%SPL, __local_depot0;
	cvta.local.u64 	%SP, %SPL;
	add.u64 	%rd1, %SP, 0;
	add.u64 	%rd2, %SPL, 0;
	mov.u32 	%r1, %tid.x;
	mov.u32 	%r2, %ctaid.x;
	st.local.v2.u32 	[%rd2], {%r1, %r2};
	mov.u64 	%rd3, $str;
	cvta.global.u64 	%rd4, %rd3;
	{ // callseq 0, 0
	.param .b64 param0;
	st.param.b64 	[param0], %rd4;
	.param .b64 param1;
	st.param.b64 	[param1], %rd1;
	.param .b32 retval0;
	call.uni (retval0), 
	vprintf, 
	(
	param0, 
	param1
	);
	ld.param.b32 	%r3, [retval0];
	} // callseq 0
	ret;

}


// ===== COMPILED SASS (sm_100) =====

	.target	sm_100

	.elftype	@"ET_EXEC"


//--------------------- .note.nv.tkinfo           --------------------------
	.section	.note.nv.tkinfo,"",@"SHT_NOTE"
	.sectionflags	@"SHF_NOTE_NV_TKINFO"
	.tkinfo
        /*0018*/ 	.word	0x00000002
        /*0030*/ 	.string	""
        /*0030*/ 	.string	"ptxas"
        /*0030*/ 	.string	"Cuda compilation tools, release 13.0, V13.0.88"
        /*0030*/ 	.string	"Build cuda_13.0.r13.0/compiler.36424714_0"
        /*0030*/ 	.string	"-arch sm_100 -m 64 "



//--------------------- .note.nv.cuinfo           --------------------------
	.section	.note.nv.cuinfo,"",@"SHT_NOTE"
	.sectionflags	@"SHF_NOTE_NV_CUINFO"
        /*0018*/ 	.short	0x0002
        /*001a*/ 	.short	0x0064
        /*001c*/ 	.short	0x0082
	.zero		2


//--------------------- .nv.info                  --------------------------
	.section	.nv.info,"",@"SHT_CUDA_INFO"
	.align	4


	//----- nvinfo : EIATTR_REGCOUNT
	.align		4
        /*0000*/ 	.byte	0x04, 0x2f
        /*0002*/ 	.short	(.L_2 - .L_1)
	.align		4
.L_1:
        /*0004*/ 	.word	index@(_Z14print_from_gpuv)
        /*0008*/ 	.word	0x00000018


	//----- nvinfo : EIATTR_FRAME_SIZE
	.align		4
.L_2:
        /*000c*/ 	.byte	0x04, 0x11
        /*000e*/ 	.short	(.L_4 - .L_3)
	.align		4
.L_3:
        /*0010*/ 	.word	index@(_Z14print_from_gpuv)
        /*0014*/ 	.word	0x00000008


	//----- nvinfo : EIATTR_MIN_STACK_SIZE
	.align		4
.L_4:
        /*0018*/ 	.byte	0x04, 0x12
        /*001a*/ 	.short	(.L_6 - .L_5)
	.align		4
.L_5:
        /*001c*/ 	.word	index@(_Z14print_from_gpuv)
        /*0020*/ 	.word	0x00000008
.L_6:


//--------------------- .nv.compat                --------------------------
	.section	.nv.compat,"",@"SHT_CUDA_COMPAT_INFO"
	.align	4
        /*0000*/ 	.byte	0x02, 0x09, 0x00, 0x00, 0x02, 0x02, 0x01, 0x00, 0x02, 0x05, 0x05, 0x00, 0x03, 0x07, 0x01, 0x01
        /*0010*/ 	.byte	0x02, 0x03, 0x00, 0x00, 0x02, 0x06, 0x01, 0x00, 0x04, 0x0b, 0x08, 0x00, 0x09, 0x00, 0x00, 0x00
        /*0020*/ 	.byte	0x00, 0x00, 0x00, 0x00


//--------------------- .nv.info._Z14print_from_gpuv --------------------------
	.section	.nv.info._Z14print_from_gpuv,"",@"SHT_CUDA_INFO"
	.sectionflags	@""
	.align	4


	//----- nvinfo : EIATTR_CUDA_API_VERSION
	.align		4
        /*0000*/ 	.byte	0x04, 0x37
        /*0002*/ 	.short	(.L_8 - .L_7)
.L_7:
        /*0004*/ 	.word	0x00000082


	//----- nvinfo : EIATTR_SPARSE_MMA_MASK
	.align		4
.L_8:
        /*0008*/ 	.byte	0x03, 0x50
        /*000a*/ 	.short	0x0000


	//----- nvinfo : EIATTR_MAXREG_COUNT
	.align		4
        /*000c*/ 	.byte	0x03, 0x1b
        /*000e*/ 	.short	0x00ff


	//----- nvinfo : EIATTR_EXTERNS
	.align		4
        /*0010*/ 	.byte	0x04, 0x0f
        /*0012*/ 	.short	(.L_10 - .L_9)


	//   ....[0]....
	.align		4
.L_9:
        /*0014*/ 	.word	index@(vprintf)


	//----- nvinfo : EIATTR_MERCURY_ISA_VERSION
	.align		4
.L_10:
        /*0018*/ 	.byte	0x03, 0x5f
        /*001a*/ 	.short	0x0101


	//----- nvinfo : EIATTR_VRC_CTA_INIT_COUNT
	.align		4
        /*001c*/ 	.byte	0x02, 0x4a
	.zero		1
	.zero		1


	//----- nvinfo : EIATTR_SYSCALL_OFFSETS
	.align		4
        /*0020*/ 	.byte	0x04, 0x46
        /*0022*/ 	.short	(.L_12 - .L_11)


	//   ....[0]....
.L_11:
        /*0024*/ 	.word	0x000000f0


	//----- nvinfo : EIATTR_EXIT_INSTR_OFFSETS
	.align		4
.L_12:
        /*0028*/ 	.byte	0x04, 0x1c
        /*002a*/ 	.short	(.L_14 - .L_13)


	//   ....[0]....
.L_13:
        /*002c*/ 	.word	0x00000100


	//----- nvinfo : EIATTR_SW_WAR
	.align		4
.L_14:
        /*0030*/ 	.byte	0x04, 0x36
        /*0032*/ 	.short	(.L_16 - .L_15)
.L_15:
        /*0034*/ 	.word	0x00000008
.L_16:


//--------------------- .nv.callgraph             --------------------------
	.section	.nv.callgraph,"",@"SHT_CUDA_CALLGRAPH"
	.align	4
	.sectionentsize	8
	.align		4
        /*0000*/ 	.word	0x00000000
	.align		4
        /*0004*/ 	.word	0xffffffff
	.align		4
        /*0008*/ 	.word	index@(_Z14print_from_gpuv)
	.align		4
        /*000c*/ 	.word	index@(vprintf)
	.align		4
        /*0010*/ 	.word	0x00000000
	.align		4
        /*0014*/ 	.word	0xfffffffe
	.align		4
        /*0018*/ 	.word	0x00000000
	.align		4
        /*001c*/ 	.word	0xfffffffd
	.align		4
        /*0020*/ 	.word	0x00000000
	.align		4
        /*0024*/ 	.word	0xfffffffc


//--------------------- .nv.constant4             --------------------------
	.section	.nv.constant4,"a",@progbits
	.align	8
	.align		8
.nv.constant4:
        /*0000*/ 	.dword	vprintf
	.align		8
        /*0008*/ 	.dword	$str


//--------------------- .text._Z14print_from_gpuv --------------------------
	.section	.text._Z14print_from_gpuv,"ax",@progbits
	.align	128
        .global         _Z14print_from_gpuv
        .type           _Z14print_from_gpuv,@function
        .size           _Z14print_from_gpuv,(.L_x_2 - _Z14print_from_gpuv)
        .other          _Z14print_from_gpuv,@"STO_CUDA_ENTRY STV_DEFAULT"
_Z14print_from_gpuv:
.text._Z14print_from_gpuv:
[----:B------:R-:W0:Y:S01]  /*0000*/  LDC R1, c[0x0][0x37c] ;  /* 0x0000df00ff017b82 */ /* 0x000e220000000800 */
[----:B------:R-:W1:Y:S01]  /*0010*/  S2R R8, SR_TID.X ;  /* 0x0000000000087919 */ /* 0x000e620000002100 */
[----:B0-----:R-:W-:Y:S01]  /*0020*/  VIADD R1, R1, 0xfffffff8 ;  /* 0xfffffff801017836 */ /* 0x001fe20000000000 */
[----:B------:R-:W-:Y:S01]  /*0030*/  MOV R0, 0x0 ;  /* 0x0000000000007802 */ /* 0x000fe20000000f00 */
[----:B------:R-:W0:Y:S01]  /*0040*/  LDCU UR4, c[0x0][0x2f8] ;  /* 0x00005f00ff0477ac */ /* 0x000e220008000800 */
[----:B------:R-:W1:Y:S03]  /*0050*/  S2R R9, SR_CTAID.X ;  /* 0x0000000000097919 */ /* 0x000e660000002500 */
[----:B------:R2:W3:Y:S01]  /*0060*/  LDC.64 R2, c[0x4][R0] ;  /* 0x0100000000027b82 */ /* 0x0004e20000000a00 */
[----:B------:R-:W4:Y:S01]  /*0070*/  LDCU.64 UR6, c[0x4][0x8] ;  /* 0x01000100ff0677ac */ /* 0x000f220008000a00 */
[----:B------:R-:W5:Y:S01]  /*0080*/  LDCU UR5, c[0x0][0x2fc] ;  /* 0x00005f80ff0577ac */ /* 0x000f620008000800 */
[----:B0-----:R-:W-:Y:S01]  /*0090*/  IADD3 R6, P0, PT, R1, UR4, RZ ;  /* 0x0000000401067c10 */ /* 0x001fe2000ff1e0ff */
[----:B----4-:R-:W-:Y:S01]  /*00a0*/  IMAD.U32 R4, RZ, RZ, UR6 ;  /* 0x00000006ff047e24 */ /* 0x010fe2000f8e00ff */
[----:B------:R-:W-:-:S03]  /*00b0*/  MOV R5, UR7 ;  /* 0x0000000700057c02 */ /* 0x000fc60008000f00 */
[----:B-----5:R-:W-:Y:S01]  /*00c0*/  IMAD.X R7, RZ, RZ, UR5, P0 ;  /* 0x00000005ff077e24 */ /* 0x020fe200080e06ff */
[----:B-1----:R2:W-:Y:S07]  /*00d0*/  STL.64 [R1], R8 ;  /* 0x0000000801007387 */ /* 0x0025ee0000100a00 */
[----:B------:R-:W-:-:S07]  /*00e0*/  LEPC R20, `(.L_x_0) ;  /* 0x000000001014794e */ /* 0x000fce0000000000 */
[----:B--23--:R-:W-:Y:S05]  /*00f0*/  CALL.ABS.NOINC R2 ;  /* 0x0000000002007343 */ /* 0x00cfea0003c00000 */
.L_x_0:
[----:B------:R-:W-:Y:S05]  /*0100*/  EXIT ;  /* 0x000000000000794d */ /* 0x000fea0003800000 */
.L_x_1:
[----:B------:R-:W-:-:S00]  /*0110*/  BRA `(.L_x_1) ;  /* 0xfffffffc00fc7947 */ /* 0x000fc0000383ffff */
[----:B------:R-:W-:-:S00]  /*0120*/  NOP ;  /* 0x0000000000007918 */ /* 0x000fc00000000000 */
        /* <DEDUP_REMOVED lines=13> */
.L_x_2:


//--------------------- .nv.global.init           --------------------------
	.section	.nv.global.init,"aw",@progbits
.nv.global.init:
	.type		$str,@object
	.size		$str,(.L_0 - $str)
$str:
        /*0000*/ 	.byte	0x48, 0x65, 0x6c, 0x6c, 0x6f, 0x20, 0x77, 0x6f, 0x72, 0x6c, 0x64, 0x21, 0x20, 0x66, 0x72, 0x6f
        /*0010*/ 	.byte	0x6d, 0x20, 0x74, 0x68, 0x72, 0x65, 0x61, 0x64, 0x20, 0x5b, 0x25, 0x64, 0x2c, 0x20, 0x25, 0x64
        /*0020*/ 	.byte	0x5d, 0x20, 0x46, 0x72, 0x6f, 0x6d, 0x20, 0x64, 0x65, 0x76, 0x69, 0x63, 0x65, 0x0a, 0x00
.L_0:


//--------------------- .nv.shared.reserved.0     --------------------------
	.section	.nv.shared.reserved.0,"aw",@nobits
	.weak		__nv_reservedSMEM_offset_0_alias
	.size		__nv_reservedSMEM_offset_0_alias, 0, 64
	.other		__nv_reservedSMEM_offset_0_alias,@"STO_CUDA_RESERVED_SHARED STV_DEFAULT"
__nv_reservedSMEM_offset_0_alias:
	.zero		0
	.zero		64


//--------------------- .nv.constant0._Z14print_from_gpuv --------------------------
	.section	.nv.constant0._Z14print_from_gpuv,"a",@progbits
	.sectionflags	@""
	.align	4
.nv.constant0._Z14print_from_gpuv:
	.zero		896


//--------------------- SYMBOLS --------------------------

	.type		.nv.reservedSmem.offset0,@object
	.size		.nv.reservedSmem.offset0,0x4
	.type		vprintf,@function
